//
// Generated by NVIDIA NVVM Compiler
//
// Compiler Build ID: CL-36424714
// Cuda compilation tools, release 13.0, V13.0.88
// Based on NVVM 20.0.0
//

.version 9.0
.target sm_100
.address_size 64

	// .globl	_Z10addVectorsiPfS_S_

.visible .entry _Z10addVectorsiPfS_S_(
	.param .u32 _Z10addVectorsiPfS_S__param_0,
	.param .u64 .ptr .align 1 _Z10addVectorsiPfS_S__param_1,
	.param .u64 .ptr .align 1 _Z10addVectorsiPfS_S__param_2,
	.param .u64 .ptr .align 1 _Z10addVectorsiPfS_S__param_3
)
{
	.reg .pred 	%p<2>;
	.reg .b32 	%r<6>;
	.reg .b32 	%f<4>;
	.reg .b64 	%rd<11>;

	ld.param.u32 	%r2, [_Z10addVectorsiPfS_S__param_0];
	ld.param.u64 	%rd1, [_Z10addVectorsiPfS_S__param_1];
	ld.param.u64 	%rd2, [_Z10addVectorsiPfS_S__param_2];
	ld.param.u64 	%rd3, [_Z10addVectorsiPfS_S__param_3];
	mov.u32 	%r3, %tid.x;
	mov.u32 	%r4, %ctaid.x;
	mov.u32 	%r5, %ntid.x;
	mad.lo.s32 	%r1, %r4, %r5, %r3;
	setp.ge.s32 	%p1, %r1, %r2;
	@%p1 bra 	$L__BB0_2;
	cvta.to.global.u64 	%rd4, %rd1;
	cvta.to.global.u64 	%rd5, %rd2;
	cvta.to.global.u64 	%rd6, %rd3;
	mul.wide.s32 	%rd7, %r1, 4;
	add.s64 	%rd8, %rd4, %rd7;
	ld.global.f32 	%f1, [%rd8];
	add.s64 	%rd9, %rd5, %rd7;
	ld.global.f32 	%f2, [%rd9];
	add.f32 	%f3, %f1, %f2;
	add.s64 	%rd10, %rd6, %rd7;
	st.global.f32 	[%rd10], %f3;
$L__BB0_2:
	ret;

}


// ===== COMPILED SASS (sm_100) =====

	.target	sm_100

	.elftype	@"ET_EXEC"


//--------------------- .note.nv.tkinfo           --------------------------
	.section	.note.nv.tkinfo,"",@"SHT_NOTE"
	.sectionflags	@"SHF_NOTE_NV_TKINFO"
	.tkinfo
        /*0018*/ 	.word	0x00000002
        /*0030*/ 	.string	""
        /*0030*/ 	.string	"ptxas"
        /*0030*/ 	.string	"Cuda compilation tools, release 13.0, V13.0.88"
        /*0030*/ 	.string	"Build cuda_13.0.r13.0/compiler.36424714_0"
        /*0030*/ 	.string	"-arch sm_100 -m 64 "



//--------------------- .note.nv.cuinfo           --------------------------
	.section	.note.nv.cuinfo,"",@"SHT_NOTE"
	.sectionflags	@"SHF_NOTE_NV_CUINFO"
        /*0018*/ 	.short	0x0002
        /*001a*/ 	.short	0x0064
        /*001c*/ 	.short	0x0082
	.zero		2


//--------------------- .nv.info                  --------------------------
	.section	.nv.info,"",@"SHT_CUDA_INFO"
	.align	4


	//----- nvinfo : EIATTR_REGCOUNT
	.align		4
        /*0000*/ 	.byte	0x04, 0x2f
        /*0002*/ 	.short	(.L_1 - .L_0)
	.align		4
.L_0:
        /*0004*/ 	.word	index@(_Z10addVectorsiPfS_S_)
        /*0008*/ 	.word	0x0000000c


	//----- nvinfo : EIATTR_FRAME_SIZE
	.align		4
.L_1:
        /*000c*/ 	.byte	0x04, 0x11
        /*000e*/ 	.short	(.L_3 - .L_2)
	.align		4
.L_2:
        /*0010*/ 	.word	index@(_Z10addVectorsiPfS_S_)
        /*0014*/ 	.word	0x00000000


	//----- nvinfo : EIATTR_MIN_STACK_SIZE
	.align		4
.L_3:
        /*0018*/ 	.byte	0x04, 0x12
        /*001a*/ 	.short	(.L_5 - .L_4)
	.align		4
.L_4:
        /*001c*/ 	.word	index@(_Z10addVectorsiPfS_S_)
        /*0020*/ 	.word	0x00000000
.L_5:


//--------------------- .nv.compat                --------------------------
	.section	.nv.compat,"",@"SHT_CUDA_COMPAT_INFO"
	.align	4
        /*0000*/ 	.byte	0x02, 0x09, 0x00, 0x00, 0x02, 0x02, 0x01, 0x00, 0x02, 0x05, 0x05, 0x00, 0x03, 0x07, 0x01, 0x01
        /*0010*/ 	.byte	0x02, 0x03, 0x00, 0x00, 0x02, 0x06, 0x01, 0x00, 0x04, 0x0b, 0x08, 0x00, 0x09, 0x00, 0x00, 0x00
        /*0020*/ 	.byte	0x00, 0x00, 0x00, 0x00


//--------------------- .nv.info._Z10addVectorsiPfS_S_ --------------------------
	.section	.nv.info._Z10addVectorsiPfS_S_,"",@"SHT_CUDA_INFO"
	.sectionflags	@""
	.align	4


	//----- nvinfo : EIATTR_CUDA_API_VERSION
	.align		4
        /*0000*/ 	.byte	0x04, 0x37
        /*0002*/ 	.short	(.L_7 - .L_6)
.L_6:
        /*0004*/ 	.word	0x00000082


	//----- nvinfo : EIATTR_KPARAM_INFO
	.align		4
.L_7:
        /*0008*/ 	.byte	0x04, 0x17
        /*000a*/ 	.short	(.L_9 - .L_8)
.L_8:
        /*000c*/ 	.word	0x00000000
        /*0010*/ 	.short	0x0003
        /*0012*/ 	.short	0x0018
        /*0014*/ 	.byte	0x00, 0xf5, 0x21, 0x00


	//----- nvinfo : EIATTR_KPARAM_INFO
	.align		4
.L_9:
        /*0018*/ 	.byte	0x04, 0x17
        /*001a*/ 	.short	(.L_11 - .L_10)
.L_10:
        /*001c*/ 	.word	0x00000000
        /*0020*/ 	.short	0x0002
        /*0022*/ 	.short	0x0010
        /*0024*/ 	.byte	0x00, 0xf5, 0x21, 0x00


	//----- nvinfo : EIATTR_KPARAM_INFO
	.align		4
.L_11:
        /*0028*/ 	.byte	0x04, 0x17
        /*002a*/ 	.short	(.L_13 - .L_12)
.L_12:
        /*002c*/ 	.word	0x00000000
        /*0030*/ 	.short	0x0001
        /*0032*/ 	.short	0x0008
        /*0034*/ 	.byte	0x00, 0xf5, 0x21, 0x00


	//----- nvinfo : EIATTR_KPARAM_INFO
	.align		4
.L_13:
        /*0038*/ 	.byte	0x04, 0x17
        /*003a*/ 	.short	(.L_15 - .L_14)
.L_14:
        /*003c*/ 	.word	0x00000000
        /*0040*/ 	.short	0x0000
        /*0042*/ 	.short	0x0000
        /*0044*/ 	.byte	0x00, 0xf0, 0x11, 0x00


	//----- nvinfo : EIATTR_SPARSE_MMA_MASK
	.align		4
.L_15:
        /*0048*/ 	.byte	0x03, 0x50
        /*004a*/ 	.short	0x0000


	//----- nvinfo : EIATTR_MAXREG_COUNT
	.align		4
        /*004c*/ 	.byte	0x03, 0x1b
        /*004e*/ 	.short	0x00ff


	//----- nvinfo : EIATTR_MERCURY_ISA_VERSION
	.align		4
        /*0050*/ 	.byte	0x03, 0x5f
        /*0052*/ 	.short	0x0101


	//----- nvinfo : EIATTR_VRC_CTA_INIT_COUNT
	.align		4
        /*0054*/ 	.byte	0x02, 0x4a
	.zero		1
	.zero		1


	//----- nvinfo : EIATTR_EXIT_INSTR_OFFSETS
	.align		4
        /*0058*/ 	.byte	0x04, 0x1c
        /*005a*/ 	.short	(.L_17 - .L_16)


	//   ....[0]....
.L_16:
        /*005c*/ 	.word	0x00000070


	//   ....[1]....
        /*0060*/ 	.word	0x00000130


	//----- nvinfo : EIATTR_CBANK_PARAM_SIZE
	.align		4
.L_17:
        /*0064*/ 	.byte	0x03, 0x19
        /*0066*/ 	.short	0x0020


	//----- nvinfo : EIATTR_PARAM_CBANK
	.align		4
        /*0068*/ 	.byte	0x04, 0x0a
        /*006a*/ 	.short	(.L_19 - .L_18)
	.align		4
.L_18:
        /*006c*/ 	.word	index@(.nv.constant0._Z10addVectorsiPfS_S_)
        /*0070*/ 	.short	0x0380
        /*0072*/ 	.short	0x0020


	//----- nvinfo : EIATTR_SW_WAR
	.align		4
.L_19:
        /*0074*/ 	.byte	0x04, 0x36
        /*0076*/ 	.short	(.L_21 - .L_20)
.L_20:
        /*0078*/ 	.word	0x00000008
.L_21:


//--------------------- .nv.callgraph             --------------------------
	.section	.nv.callgraph,"",@"SHT_CUDA_CALLGRAPH"
	.align	4
	.sectionentsize	8
	.align		4
        /*0000*/ 	.word	0x00000000
	.align		4
        /*0004*/ 	.word	0xffffffff
	.align		4
        /*0008*/ 	.word	0x00000000
	.align		4
        /*000c*/ 	.word	0xfffffffe
	.align		4
        /*0010*/ 	.word	0x00000000
	.align		4
        /*0014*/ 	.word	0xfffffffd
	.align		4
        /*0018*/ 	.word	0x00000000
	.align		4
        /*001c*/ 	.word	0xfffffffc


//--------------------- .text._Z10addVectorsiPfS_S_ --------------------------
	.section	.text._Z10addVectorsiPfS_S_,"ax",@progbits
	.align	128
        .global         _Z10addVectorsiPfS_S_
        .type           _Z10addVectorsiPfS_S_,@function
        .size           _Z10addVectorsiPfS_S_,(.L_x_1 - _Z10addVectorsiPfS_S_)
        .other          _Z10addVectorsiPfS_S_,@"STO_CUDA_ENTRY STV_DEFAULT"
_Z10addVectorsiPfS_S_:
.text._Z10addVectorsiPfS_S_:
[----:B------:R-:W-:Y:S01]  /*0000*/  LDC R1, c[0x0][0x37c] ;  /* 0x0000df00ff017b82 */ /* 0x000fe20000000800 */
[----:B------:R-:W0:Y:S07]  /*0010*/  S2R R9, SR_TID.X ;  /* 0x0000000000097919 */ /* 0x000e2e0000002100 */
[----:B------:R-:W0:Y:S01]  /*0020*/  S2UR UR4, SR_CTAID.X ;  /* 0x00000000000479c3 */ /* 0x000e220000002500 */
[----:B------:R-:W1:Y:S07]  /*0030*/  LDCU UR5, c[0x0][0x380] ;  /* 0x00007000ff0577ac */ /* 0x000e6e0008000800 */
[----:B------:R-:W0:Y:S02]  /*0040*/  LDC R0, c[0x0][0x360] ;  /* 0x0000d800ff007b82 */ /* 0x000e240000000800 */
[----:B0-----:R-:W-:-:S05]  /*0050*/  IMAD R9, R0, UR4, R9 ;  /* 0x0000000400097c24 */ /* 0x001fca000f8e0209 */
[----:B-1----:R-:W-:-:S13]  /*0060*/  ISETP.GE.AND P0, PT, R9, UR5, PT ;  /* 0x0000000509007c0c */ /* 0x002fda000bf06270 */
[----:B------:R-:W-:Y:S05]  /*0070*/  @P0 EXIT ;  /* 0x000000000000094d */ /* 0x000fea0003800000 */
[----:B------:R-:W0:Y:S01]  /*0080*/  LDC.64 R2, c[0x0][0x388] ;  /* 0x0000e200ff027b82 */ /* 0x000e220000000a00 */
[----:B------:R-:W1:Y:S07]  /*0090*/  LDCU.64 UR4, c[0x0][0x358] ;  /* 0x00006b00ff0477ac */ /* 0x000e6e0008000a00 */
[----:B------:R-:W2:Y:S08]  /*00a0*/  LDC.64 R4, c[0x0][0x390] ;  /* 0x0000e400ff047b82 */ /* 0x000eb00000000a00 */
[----:B------:R-:W3:Y:S01]  /*00b0*/  LDC.64 R6, c[0x0][0x398] ;  /* 0x0000e600ff067b82 */ /* 0x000ee20000000a00 */
[----:B0-----:R-:W-:-:S06]  /*00c0*/  IMAD.WIDE R2, R9, 0x4, R2 ;  /* 0x0000000409027825 */ /* 0x001fcc00078e0202 */
[----:B-1----:R-:W4:Y:S01]  /*00d0*/  LDG.E R2, desc[UR4][R2.64] ;  /* 0x0000000402027981 */ /* 0x002f22000c1e1900 */
[----:B--2---:R-:W-:-:S06]  /*00e0*/  IMAD.WIDE R4, R9, 0x4, R4 ;  /* 0x0000000409047825 */ /* 0x004fcc00078e0204 */
[----:B------:R-:W4:Y:S01]  /*00f0*/  LDG.E R5, desc[UR4][R4.64] ;  /* 0x0000000404057981 */ /* 0x000f22000c1e1900 */
[----:B---3--:R-:W-:-:S04]  /*0100*/  IMAD.WIDE R6, R9, 0x4, R6 ;  /* 0x0000000409067825 */ /* 0x008fc800078e0206 */
[----:B----4-:R-:W-:-:S05]  /*0110*/  FADD R9, R2, R5 ;  /* 0x0000000502097221 */ /* 0x010fca0000000000 */
[----:B------:R-:W-:Y:S01]  /*0120*/  STG.E desc[UR4][R6.64], R9 ;  /* 0x0000000906007986 */ /* 0x000fe2000c101904 */
[----:B------:R-:W-:Y:S05]  /*0130*/  EXIT ;  /* 0x000000000000794d */ /* 0x000fea0003800000 */
.L_x_0:
[----:B------:R-:W-:-:S00]  /*0140*/  BRA `(.L_x_0) ;  /* 0xfffffffc00fc7947 */ /* 0x000fc0000383ffff */
[----:B------:R-:W-:-:S00]  /*0150*/  NOP ;  /* 0x0000000000007918 */ /* 0x000fc00000000000 */
        /* <DEDUP_REMOVED lines=10> */
.L_x_1:


//--------------------- .nv.shared.reserved.0     --------------------------
	.section	.nv.shared.reserved.0,"aw",@nobits
	.weak		__nv_reservedSMEM_offset_0_alias
	.size		__nv_reservedSMEM_offset_0_alias, 0, 64
	.other		__nv_reservedSMEM_offset_0_alias,@"STO_CUDA_RESERVED_SHARED STV_DEFAULT"
__nv_reservedSMEM_offset_0_alias:
	.zero		0
	.zero		64


//--------------------- .nv.constant0._Z10addVectorsiPfS_S_ --------------------------
	.section	.nv.constant0._Z10addVectorsiPfS_S_,"a",@progbits
	.sectionflags	@""
	.align	4
.nv.constant0._Z10addVectorsiPfS_S_:
	.zero		928


//--------------------- SYMBOLS --------------------------

	.type		.nv.reservedSmem.offset0,@object
	.size		.nv.reservedSmem.offset0,0x4
